	.headerflags	@"EF_CUDA_TEXMODE_UNIFIED EF_CUDA_64BIT_ADDRESS EF_CUDA_ACCELERATORS EF_CUDA_SM90 EF_CUDA_VIRTUAL_SM(EF_CUDA_SM90)"
	.elftype	@"ET_EXEC"


//--------------------- .nv.info                  --------------------------
	.section	.nv.info,"",@"SHT_CUDA_INFO"
	.align	4


	//----- nvinfo : EIATTR_REGCOUNT
	.align		4
        /*0000*/ 	.byte	0x04, 0x2f
        /*0002*/ 	.short	(.L_1 - .L_0)
	.align		4
.L_0:
        /*0004*/ 	.word	index@(triton_poi_fused_convolution_leaky_relu_3)
        /*0008*/ 	.word	0x00000014


	//----- nvinfo : EIATTR_MIN_STACK_SIZE
	.align		4
.L_1:
        /*000c*/ 	.byte	0x04, 0x12
        /*000e*/ 	.short	(.L_3 - .L_2)
	.align		4
.L_2:
        /*0010*/ 	.word	index@(triton_poi_fused_convolution_leaky_relu_3)
        /*0014*/ 	.word	0x00000000


	//----- nvinfo : EIATTR_FRAME_SIZE
	.align		4
.L_3:
        /*0018*/ 	.byte	0x04, 0x11
        /*001a*/ 	.short	(.L_5 - .L_4)
	.align		4
.L_4:
        /*001c*/ 	.word	index@(triton_poi_fused_convolution_leaky_relu_3)
        /*0020*/ 	.word	0x00000000


	//----- nvinfo : EIATTR_MIN_STACK_SIZE
	.align		4
.L_5:
        /*0024*/ 	.byte	0x04, 0x12
        /*0026*/ 	.short	(.L_7 - .L_6)
	.align		4
.L_6:
        /*0028*/ 	.word	index@(triton_poi_fused_convolution_leaky_relu_3)
        /*002c*/ 	.word	0x00000000
.L_7:


//--------------------- .nv.info.triton_poi_fused_convolution_leaky_relu_3 --------------------------
	.section	.nv.info.triton_poi_fused_convolution_leaky_relu_3,"",@"SHT_CUDA_INFO"
	.sectionflags	@""
	.align	4


	//----- nvinfo : EIATTR_CUDA_API_VERSION
	.align		4
        /*0000*/ 	.byte	0x04, 0x37
        /*0002*/ 	.short	(.L_9 - .L_8)
.L_8:
        /*0004*/ 	.word	0x0000007c


	//----- nvinfo : EIATTR_KPARAM_INFO
	.align		4
.L_9:
        /*0008*/ 	.byte	0x04, 0x17
        /*000a*/ 	.short	(.L_11 - .L_10)
.L_10:
        /*000c*/ 	.word	0x00000000
        /*0010*/ 	.short	0x0005
        /*0012*/ 	.short	0x0028
        /*0014*/ 	.byte	0x00, 0xf0, 0x11, 0x00


	//----- nvinfo : EIATTR_KPARAM_INFO
	.align		4
.L_11:
        /*0018*/ 	.byte	0x04, 0x17
        /*001a*/ 	.short	(.L_13 - .L_12)
.L_12:
        /*001c*/ 	.word	0x00000000
        /*0020*/ 	.short	0x0004
        /*0022*/ 	.short	0x0020
        /*0024*/ 	.byte	0x00, 0xf4, 0x21, 0x00


	//----- nvinfo : EIATTR_KPARAM_INFO
	.align		4
.L_13:
        /*0028*/ 	.byte	0x04, 0x17
        /*002a*/ 	.short	(.L_15 - .L_14)
.L_14:
        /*002c*/ 	.word	0x00000000
        /*0030*/ 	.short	0x0003
        /*0032*/ 	.short	0x0018
        /*0034*/ 	.byte	0x00, 0xf4, 0x21, 0x00


	//----- nvinfo : EIATTR_KPARAM_INFO
	.align		4
.L_15:
        /*0038*/ 	.byte	0x04, 0x17
        /*003a*/ 	.short	(.L_17 - .L_16)
.L_16:
        /*003c*/ 	.word	0x00000000
        /*0040*/ 	.short	0x0002
        /*0042*/ 	.short	0x0010
        /*0044*/ 	.byte	0x00, 0xf4, 0x21, 0x00


	//----- nvinfo : EIATTR_KPARAM_INFO
	.align		4
.L_17:
        /*0048*/ 	.byte	0x04, 0x17
        /*004a*/ 	.short	(.L_19 - .L_18)
.L_18:
        /*004c*/ 	.word	0x00000000
        /*0050*/ 	.short	0x0001
        /*0052*/ 	.short	0x0008
        /*0054*/ 	.byte	0x00, 0xf4, 0x21, 0x00


	//----- nvinfo : EIATTR_KPARAM_INFO
	.align		4
.L_19:
        /*0058*/ 	.byte	0x04, 0x17
        /*005a*/ 	.short	(.L_21 - .L_20)
.L_20:
        /*005c*/ 	.word	0x00000000
        /*0060*/ 	.short	0x0000
        /*0062*/ 	.short	0x0000
        /*0064*/ 	.byte	0x00, 0xf4, 0x21, 0x00


	//----- nvinfo : EIATTR_SPARSE_MMA_MASK
	.align		4
.L_21:
        /*0068*/ 	.byte	0x03, 0x50
        /*006a*/ 	.short	0x0000


	//----- nvinfo : EIATTR_MAXREG_COUNT
	.align		4
        /*006c*/ 	.byte	0x03, 0x1b
        /*006e*/ 	.short	0x00ff


	//----- nvinfo : EIATTR_EXIT_INSTR_OFFSETS
	.align		4
        /*0070*/ 	.byte	0x04, 0x1c
        /*0072*/ 	.short	(.L_23 - .L_22)


	//   ....[0]....
.L_22:
        /*0074*/ 	.word	0x00000340


	//----- nvinfo : EIATTR_REQNTID
	.align		4
.L_23:
        /*0078*/ 	.byte	0x04, 0x10
        /*007a*/ 	.short	(.L_25 - .L_24)
.L_24:
        /*007c*/ 	.word	0x00000080
        /*0080*/ 	.word	0x00000001
        /*0084*/ 	.word	0x00000001


	//----- nvinfo : EIATTR_CBANK_PARAM_SIZE
	.align		4
.L_25:
        /*0088*/ 	.byte	0x03, 0x19
        /*008a*/ 	.short	0x002c


	//----- nvinfo : EIATTR_PARAM_CBANK
	.align		4
        /*008c*/ 	.byte	0x04, 0x0a
        /*008e*/ 	.short	(.L_27 - .L_26)
	.align		4
.L_26:
        /*0090*/ 	.word	index@(.nv.constant0.triton_poi_fused_convolution_leaky_relu_3)
        /*0094*/ 	.short	0x0210
        /*0096*/ 	.short	0x002c


	//----- nvinfo : EIATTR_SW_WAR
	.align		4
.L_27:
        /*0098*/ 	.byte	0x04, 0x36
        /*009a*/ 	.short	(.L_29 - .L_28)
.L_28:
        /*009c*/ 	.word	0x00000008
.L_29:


//--------------------- .nv.callgraph             --------------------------
	.section	.nv.callgraph,"",@"SHT_CUDA_CALLGRAPH"
	.align	4
	.sectionentsize	8
	.align		4
        /*0000*/ 	.word	0x00000000
	.align		4
        /*0004*/ 	.word	0xffffffff
	.align		4
        /*0008*/ 	.word	0x00000000
	.align		4
        /*000c*/ 	.word	0xfffffffe
	.align		4
        /*0010*/ 	.word	0x00000000
	.align		4
        /*0014*/ 	.word	0xfffffffd
	.align		4
        /*0018*/ 	.word	0x00000000
	.align		4
        /*001c*/ 	.word	0xfffffffc


//--------------------- .text.triton_poi_fused_convolution_leaky_relu_3 --------------------------
	.section	.text.triton_poi_fused_convolution_leaky_relu_3,"ax",@progbits
	.align	128
        .global         triton_poi_fused_convolution_leaky_relu_3
        .type           triton_poi_fused_convolution_leaky_relu_3,@function
        .size           triton_poi_fused_convolution_leaky_relu_3,(.L_x_1 - triton_poi_fused_convolution_leaky_relu_3)
        .other          triton_poi_fused_convolution_leaky_relu_3,@"STO_CUDA_ENTRY STV_DEFAULT"
triton_poi_fused_convolution_leaky_relu_3:
.text.triton_poi_fused_convolution_leaky_relu_3:
[----:B------:R-:W-:Y:S01]  /*0000*/  LDC R1, c[0x0][0x28] ;  /* 0x00000a00ff017b82 */ /* 0x000fe20000000800 */
[----:B------:R-:W1:Y:S07]  /*0010*/  S2R R0, SR_TID.X ;  /* 0x0000000000007919 */ /* 0x000e6e0000002100 */
[----:B------:R-:W2:Y:S01]  /*0020*/  LDC.64 R8, c[0x0][0x220] ;  /* 0x00008800ff087b82 */ /* 0x000ea20000000a00 */
[----:B------:R-:W-:Y:S01]  /*0030*/  ULDC.64 UR4, c[0x0][0x208] ;  /* 0x0000820000047ab9 */ /* 0x000fe20000000a00 */
[----:B------:R-:W-:Y:S01]  /*0040*/  ULDC.64 UR6, c[0x0][0x228] ;  /* 0x00008a0000067ab9 */ /* 0x000fe20000000a00 */
[----:B------:R-:W3:Y:S01]  /*0050*/  S2R R7, SR_CTAID.X ;  /* 0x0000000000077919 */ /* 0x000ee20000002500 */
[----:B------:R-:W-:-:S04]  /*0060*/  ULDC.64 UR8, c[0x0][0x230] ;  /* 0x00008c0000087ab9 */ /* 0x000fc80000000a00 */
[----:B------:R-:W4:Y:S01]  /*0070*/  LDC.64 R2, c[0x0][0x218] ;  /* 0x00008600ff027b82 */ /* 0x000f220000000a00 */
[----:B-1----:R-:W-:Y:S01]  /*0080*/  IMAD.SHL.U32 R0, R0, 0x2, RZ ;  /* 0x0000000200007824 */ /* 0x002fe200078e00ff */
[----:B---3--:R-:W-:-:S04]  /*0090*/  SHF.R.S32.HI R5, RZ, 0x17, R7 ;  /* 0x00000017ff057819 */ /* 0x008fc80000011407 */
[----:B------:R-:W-:Y:S02]  /*00a0*/  LOP3.LUT R0, R0, 0xfe, RZ, 0xc0, !PT ;  /* 0x000000fe00007812 */ /* 0x000fe400078ec0ff */
[----:B------:R-:W-:-:S03]  /*00b0*/  SGXT R5, R5, 0x1 ;  /* 0x000000010505781a */ /* 0x000fc60000000200 */
[----:B------:R-:W-:-:S04]  /*00c0*/  IMAD R0, R7, 0x100, R0 ;  /* 0x0000010007007824 */ /* 0x000fc800078e0200 */
[----:B----4-:R-:W-:Y:S01]  /*00d0*/  IMAD.WIDE R2, R0, 0x4, R2 ;  /* 0x0000000400027825 */ /* 0x010fe200078e0202 */
[----:B------:R-:W-:-:S04]  /*00e0*/  LEA.HI R5, R5, R0, RZ, 0x6 ;  /* 0x0000000005057211 */ /* 0x000fc800078f30ff */
[----:B------:R-:W-:Y:S01]  /*00f0*/  SHF.R.S32.HI R6, RZ, 0x6, R5 ;  /* 0x00000006ff067819 */ /* 0x000fe20000011405 */
[----:B------:R-:W3:Y:S01]  /*0100*/  LDG.E.64 R12, desc[UR4][R2.64] ;  /* 0x00000004020c7981 */ /* 0x000ee2000c1e1b00 */
[----:B------:R-:W1:Y:S02]  /*0110*/  LDC.64 R4, c[0x0][0x210] ;  /* 0x00008400ff047b82 */ /* 0x000e640000000a00 */
[----:B------:R-:W-:-:S04]  /*0120*/  LEA.HI R7, R6, R6, RZ, 0x7 ;  /* 0x0000000606077211 */ /* 0x000fc800078f38ff */
[----:B------:R-:W-:-:S05]  /*0130*/  LOP3.LUT R7, R7, 0xffffff80, RZ, 0xc0, !PT ;  /* 0xffffff8007077812 */ /* 0x000fca00078ec0ff */
[----:B------:R-:W-:-:S04]  /*0140*/  IMAD.IADD R7, R6, 0x1, -R7 ;  /* 0x0000000106077824 */ /* 0x000fc800078e0a07 */
[----:B--2---:R-:W-:-:S06]  /*0150*/  IMAD.WIDE R8, R7, 0x4, R8 ;  /* 0x0000000407087825 */ /* 0x004fcc00078e0208 */
[----:B------:R2:W3:Y:S01]  /*0160*/  LDG.E.EL R9, desc[UR4][R8.64] ;  /* 0x0000000408097981 */ /* 0x0004e2000c2e1900 */
[----:B-1----:R-:W-:-:S05]  /*0170*/  IMAD.WIDE R4, R0, 0x4, R4 ;  /* 0x0000000400047825 */ /* 0x002fca00078e0204 */
[----:B------:R-:W4:Y:S01]  /*0180*/  LDG.E.64 R6, desc[UR4][R4.64] ;  /* 0x0000000404067981 */ /* 0x000f22000c1e1b00 */
[----:B------:R-:W-:Y:S02]  /*0190*/  SHF.R.S32.HI R14, RZ, 0x1f, R0 ;  /* 0x0000001fff0e7819 */ /* 0x000fe40000011400 */
[----:B--2---:R-:W-:Y:S02]  /*01a0*/  IADD3 R8, P4, R0, UR6, RZ ;  /* 0x0000000600087c10 */ /* 0x004fe4000ff9e0ff */
[C---:B---3--:R-:W-:Y:S02]  /*01b0*/  FSETP.GT.AND P1, PT, R9.reuse, -R12, PT ;  /* 0x8000000c0900720b */ /* 0x048fe40003f24000 */
[----:B------:R-:W-:Y:S02]  /*01c0*/  FSETP.GT.AND P0, PT, R9, -R13, PT ;  /* 0x8000000d0900720b */ /* 0x000fe40003f04000 */
[----:B------:R-:W-:Y:S02]  /*01d0*/  SEL R10, RZ, 0x1, !P1 ;  /* 0x00000001ff0a7807 */ /* 0x000fe40004800000 */
[----:B------:R-:W-:-:S02]  /*01e0*/  SEL R11, RZ, 0x100, !P0 ;  /* 0x00000100ff0b7807 */ /* 0x000fc40004000000 */
[C---:B----4-:R-:W-:Y:S02]  /*01f0*/  FSETP.GT.AND P2, PT, R9.reuse, -R7, PT ;  /* 0x800000070900720b */ /* 0x050fe40003f44000 */
[----:B------:R-:W-:Y:S01]  /*0200*/  FSETP.GT.AND P3, PT, R9, -R6, PT ;  /* 0x800000060900720b */ /* 0x000fe20003f64000 */
[----:B------:R-:W-:Y:S01]  /*0210*/  IMAD.IADD R17, R10, 0x1, R11 ;  /* 0x000000010a117824 */ /* 0x000fe200078e020b */
[----:B------:R-:W-:Y:S02]  /*0220*/  IADD3 R10, P5, R0, UR8, RZ ;  /* 0x00000008000a7c10 */ /* 0x000fe4000ffbe0ff */
[----:B------:R-:W-:Y:S02]  /*0230*/  SEL R11, RZ, 0x100, !P2 ;  /* 0x00000100ff0b7807 */ /* 0x000fe40005000000 */
[----:B------:R-:W-:Y:S01]  /*0240*/  SEL R0, RZ, 0x1, !P3 ;  /* 0x00000001ff007807 */ /* 0x000fe20005800000 */
[--C-:B------:R-:W-:Y:S01]  /*0250*/  FADD R7, R7, R9.reuse ;  /* 0x0000000907077221 */ /* 0x100fe20000000000 */
[----:B------:R-:W-:Y:S01]  /*0260*/  FADD R6, R6, R9 ;  /* 0x0000000906067221 */ /* 0x000fe20000000000 */
[C---:B------:R-:W-:Y:S01]  /*0270*/  FADD R12, R9.reuse, R12 ;  /* 0x0000000c090c7221 */ /* 0x040fe20000000000 */
[----:B------:R-:W-:Y:S01]  /*0280*/  FADD R13, R9, R13 ;  /* 0x0000000d090d7221 */ /* 0x000fe20000000000 */
[----:B------:R-:W-:Y:S01]  /*0290*/  IADD3.X R9, R14, UR7, RZ, P4, !PT ;  /* 0x000000070e097c10 */ /* 0x000fe2000a7fe4ff */
[----:B------:R-:W-:-:S02]  /*02a0*/  IMAD.IADD R15, R0, 0x1, R11 ;  /* 0x00000001000f7824 */ /* 0x000fc400078e020b */
[----:B------:R-:W-:Y:S01]  /*02b0*/  @!P2 FMUL R7, R7, 0.10000000149011611938 ;  /* 0x3dcccccd0707a820 */ /* 0x000fe20000400000 */
[----:B------:R-:W-:Y:S01]  /*02c0*/  @!P3 FMUL R6, R6, 0.10000000149011611938 ;  /* 0x3dcccccd0606b820 */ /* 0x000fe20000400000 */
[----:B------:R-:W-:Y:S01]  /*02d0*/  IADD3.X R11, R14, UR9, RZ, P5, !PT ;  /* 0x000000090e0b7c10 */ /* 0x000fe2000affe4ff */
[----:B------:R-:W-:Y:S01]  /*02e0*/  @!P1 FMUL R12, R12, 0.10000000149011611938 ;  /* 0x3dcccccd0c0c9820 */ /* 0x000fe20000400000 */
[----:B------:R-:W-:Y:S01]  /*02f0*/  @!P0 FMUL R13, R13, 0.10000000149011611938 ;  /* 0x3dcccccd0d0d8820 */ /* 0x000fe20000400000 */
[----:B------:R-:W-:Y:S04]  /*0300*/  STG.E.U16 desc[UR4][R8.64], R15 ;  /* 0x0000000f08007986 */ /* 0x000fe8000c101504 */
[----:B------:R-:W-:Y:S04]  /*0310*/  STG.E.64 desc[UR4][R4.64], R6 ;  /* 0x0000000604007986 */ /* 0x000fe8000c101b04 */
[----:B------:R-:W-:Y:S04]  /*0320*/  STG.E.U16 desc[UR4][R10.64], R17 ;  /* 0x000000110a007986 */ /* 0x000fe8000c101504 */
[----:B------:R-:W-:Y:S01]  /*0330*/  STG.E.64 desc[UR4][R2.64], R12 ;  /* 0x0000000c02007986 */ /* 0x000fe2000c101b04 */
[----:B------:R-:W-:Y:S05]  /*0340*/  EXIT ;  /* 0x000000000000794d */ /* 0x000fea0003800000 */
.L_x_0:
[----:B------:R-:W-:-:S00]  /*0350*/  BRA `(.L_x_0) ;  /* 0xfffffffc00fc7947 */ /* 0x000fc0000383ffff */
[----:B------:R-:W-:-:S00]  /*0360*/  NOP ;  /* 0x0000000000007918 */ /* 0x000fc00000000000 */
        /* <DEDUP_REMOVED lines=9> */
.L_x_1:


//--------------------- .nv.constant0.triton_poi_fused_convolution_leaky_relu_3 --------------------------
	.section	.nv.constant0.triton_poi_fused_convolution_leaky_relu_3,"a",@progbits
	.sectionflags	@""
	.align	4
.nv.constant0.triton_poi_fused_convolution_leaky_relu_3:
	.zero		572
